	.headerflags	@"EF_CUDA_TEXMODE_UNIFIED EF_CUDA_64BIT_ADDRESS EF_CUDA_ACCELERATORS EF_CUDA_SM90 EF_CUDA_VIRTUAL_SM(EF_CUDA_SM90)"
	.elftype	@"ET_EXEC"


//--------------------- .nv.info                  --------------------------
	.section	.nv.info,"",@"SHT_CUDA_INFO"
	.align	4


	//----- nvinfo : EIATTR_REGCOUNT
	.align		4
        /*0000*/ 	.byte	0x04, 0x2f
        /*0002*/ 	.short	(.L_1 - .L_0)
	.align		4
.L_0:
        /*0004*/ 	.word	index@(triton_poi_fused_convolution_leaky_relu_5)
        /*0008*/ 	.word	0x0000000e


	//----- nvinfo : EIATTR_MIN_STACK_SIZE
	.align		4
.L_1:
        /*000c*/ 	.byte	0x04, 0x12
        /*000e*/ 	.short	(.L_3 - .L_2)
	.align		4
.L_2:
        /*0010*/ 	.word	index@(triton_poi_fused_convolution_leaky_relu_5)
        /*0014*/ 	.word	0x00000000


	//----- nvinfo : EIATTR_FRAME_SIZE
	.align		4
.L_3:
        /*0018*/ 	.byte	0x04, 0x11
        /*001a*/ 	.short	(.L_5 - .L_4)
	.align		4
.L_4:
        /*001c*/ 	.word	index@(triton_poi_fused_convolution_leaky_relu_5)
        /*0020*/ 	.word	0x00000000


	//----- nvinfo : EIATTR_MIN_STACK_SIZE
	.align		4
.L_5:
        /*0024*/ 	.byte	0x04, 0x12
        /*0026*/ 	.short	(.L_7 - .L_6)
	.align		4
.L_6:
        /*0028*/ 	.word	index@(triton_poi_fused_convolution_leaky_relu_5)
        /*002c*/ 	.word	0x00000000
.L_7:


//--------------------- .nv.info.triton_poi_fused_convolution_leaky_relu_5 --------------------------
	.section	.nv.info.triton_poi_fused_convolution_leaky_relu_5,"",@"SHT_CUDA_INFO"
	.sectionflags	@""
	.align	4


	//----- nvinfo : EIATTR_CUDA_API_VERSION
	.align		4
        /*0000*/ 	.byte	0x04, 0x37
        /*0002*/ 	.short	(.L_9 - .L_8)
.L_8:
        /*0004*/ 	.word	0x0000007c


	//----- nvinfo : EIATTR_KPARAM_INFO
	.align		4
.L_9:
        /*0008*/ 	.byte	0x04, 0x17
        /*000a*/ 	.short	(.L_11 - .L_10)
.L_10:
        /*000c*/ 	.word	0x00000000
        /*0010*/ 	.short	0x0003
        /*0012*/ 	.short	0x0018
        /*0014*/ 	.byte	0x00, 0xf0, 0x11, 0x00


	//----- nvinfo : EIATTR_KPARAM_INFO
	.align		4
.L_11:
        /*0018*/ 	.byte	0x04, 0x17
        /*001a*/ 	.short	(.L_13 - .L_12)
.L_12:
        /*001c*/ 	.word	0x00000000
        /*0020*/ 	.short	0x0002
        /*0022*/ 	.short	0x0010
        /*0024*/ 	.byte	0x00, 0xf4, 0x21, 0x00


	//----- nvinfo : EIATTR_KPARAM_INFO
	.align		4
.L_13:
        /*0028*/ 	.byte	0x04, 0x17
        /*002a*/ 	.short	(.L_15 - .L_14)
.L_14:
        /*002c*/ 	.word	0x00000000
        /*0030*/ 	.short	0x0001
        /*0032*/ 	.short	0x0008
        /*0034*/ 	.byte	0x00, 0xf4, 0x21, 0x00


	//----- nvinfo : EIATTR_KPARAM_INFO
	.align		4
.L_15:
        /*0038*/ 	.byte	0x04, 0x17
        /*003a*/ 	.short	(.L_17 - .L_16)
.L_16:
        /*003c*/ 	.word	0x00000000
        /*0040*/ 	.short	0x0000
        /*0042*/ 	.short	0x0000
        /*0044*/ 	.byte	0x00, 0xf4, 0x21, 0x00


	//----- nvinfo : EIATTR_SPARSE_MMA_MASK
	.align		4
.L_17:
        /*0048*/ 	.byte	0x03, 0x50
        /*004a*/ 	.short	0x0000


	//----- nvinfo : EIATTR_MAXREG_COUNT
	.align		4
        /*004c*/ 	.byte	0x03, 0x1b
        /*004e*/ 	.short	0x00ff


	//----- nvinfo : EIATTR_EXIT_INSTR_OFFSETS
	.align		4
        /*0050*/ 	.byte	0x04, 0x1c
        /*0052*/ 	.short	(.L_19 - .L_18)


	//   ....[0]....
.L_18:
        /*0054*/ 	.word	0x000001d0


	//----- nvinfo : EIATTR_REQNTID
	.align		4
.L_19:
        /*0058*/ 	.byte	0x04, 0x10
        /*005a*/ 	.short	(.L_21 - .L_20)
.L_20:
        /*005c*/ 	.word	0x00000080
        /*0060*/ 	.word	0x00000001
        /*0064*/ 	.word	0x00000001


	//----- nvinfo : EIATTR_CBANK_PARAM_SIZE
	.align		4
.L_21:
        /*0068*/ 	.byte	0x03, 0x19
        /*006a*/ 	.short	0x001c


	//----- nvinfo : EIATTR_PARAM_CBANK
	.align		4
        /*006c*/ 	.byte	0x04, 0x0a
        /*006e*/ 	.short	(.L_23 - .L_22)
	.align		4
.L_22:
        /*0070*/ 	.word	index@(.nv.constant0.triton_poi_fused_convolution_leaky_relu_5)
        /*0074*/ 	.short	0x0210
        /*0076*/ 	.short	0x001c


	//----- nvinfo : EIATTR_SW_WAR
	.align		4
.L_23:
        /*0078*/ 	.byte	0x04, 0x36
        /*007a*/ 	.short	(.L_25 - .L_24)
.L_24:
        /*007c*/ 	.word	0x00000008
.L_25:


//--------------------- .nv.callgraph             --------------------------
	.section	.nv.callgraph,"",@"SHT_CUDA_CALLGRAPH"
	.align	4
	.sectionentsize	8
	.align		4
        /*0000*/ 	.word	0x00000000
	.align		4
        /*0004*/ 	.word	0xffffffff
	.align		4
        /*0008*/ 	.word	0x00000000
	.align		4
        /*000c*/ 	.word	0xfffffffe
	.align		4
        /*0010*/ 	.word	0x00000000
	.align		4
        /*0014*/ 	.word	0xfffffffd
	.align		4
        /*0018*/ 	.word	0x00000000
	.align		4
        /*001c*/ 	.word	0xfffffffc


//--------------------- .text.triton_poi_fused_convolution_leaky_relu_5 --------------------------
	.section	.text.triton_poi_fused_convolution_leaky_relu_5,"ax",@progbits
	.align	128
        .global         triton_poi_fused_convolution_leaky_relu_5
        .type           triton_poi_fused_convolution_leaky_relu_5,@function
        .size           triton_poi_fused_convolution_leaky_relu_5,(.L_x_1 - triton_poi_fused_convolution_leaky_relu_5)
        .other          triton_poi_fused_convolution_leaky_relu_5,@"STO_CUDA_ENTRY STV_DEFAULT"
triton_poi_fused_convolution_leaky_relu_5:
.text.triton_poi_fused_convolution_leaky_relu_5:
[----:B------:R-:W-:Y:S01]  /*0000*/  LDC R1, c[0x0][0x28] ;  /* 0x00000a00ff017b82 */ /* 0x000fe20000000800 */
[----:B------:R-:W1:Y:S07]  /*0010*/  S2R R0, SR_TID.X ;  /* 0x0000000000007919 */ /* 0x000e6e0000002100 */
[----:B------:R-:W2:Y:S01]  /*0020*/  LDC.64 R4, c[0x0][0x218] ;  /* 0x00008600ff047b82 */ /* 0x000ea20000000a00 */
[----:B------:R-:W-:Y:S01]  /*0030*/  ULDC.64 UR4, c[0x0][0x208] ;  /* 0x0000820000047ab9 */ /* 0x000fe20000000a00 */
[----:B------:R-:W-:Y:S01]  /*0040*/  ULDC.64 UR6, c[0x0][0x220] ;  /* 0x0000880000067ab9 */ /* 0x000fe20000000a00 */
[----:B------:R-:W3:Y:S01]  /*0050*/  S2R R7, SR_CTAID.X ;  /* 0x0000000000077919 */ /* 0x000ee20000002500 */
[----:B-1----:R-:W-:-:S02]  /*0060*/  LOP3.LUT R0, R0, 0x7f, RZ, 0xc0, !PT ;  /* 0x0000007f00007812 */ /* 0x002fc400078ec0ff */
[----:B---3--:R-:W-:-:S03]  /*0070*/  SHF.R.S32.HI R2, RZ, 0x18, R7 ;  /* 0x00000018ff027819 */ /* 0x008fc60000011407 */
[----:B------:R-:W-:Y:S01]  /*0080*/  IMAD R7, R7, 0x80, R0 ;  /* 0x0000008007077824 */ /* 0x000fe200078e0200 */
[----:B------:R-:W-:Y:S02]  /*0090*/  SGXT R0, R2, 0x1 ;  /* 0x000000010200781a */ /* 0x000fe40000000200 */
[----:B------:R-:W1:Y:S02]  /*00a0*/  LDC.64 R2, c[0x0][0x210] ;  /* 0x00008400ff027b82 */ /* 0x000e640000000a00 */
[----:B------:R-:W-:-:S04]  /*00b0*/  LEA.HI R0, R0, R7, RZ, 0x4 ;  /* 0x0000000700007211 */ /* 0x000fc800078f20ff */
[--C-:B------:R-:W-:Y:S02]  /*00c0*/  SHF.R.S32.HI R6, RZ, 0x4, R0.reuse ;  /* 0x00000004ff067819 */ /* 0x100fe40000011400 */
[----:B------:R-:W-:-:S04]  /*00d0*/  SHF.R.S32.HI R9, RZ, 0x1f, R0 ;  /* 0x0000001fff097819 */ /* 0x000fc80000011400 */
[----:B------:R-:W-:-:S04]  /*00e0*/  LEA.HI R9, R9, R6, RZ, 0x8 ;  /* 0x0000000609097211 */ /* 0x000fc800078f40ff */
[----:B------:R-:W-:-:S05]  /*00f0*/  LOP3.LUT R9, R9, 0xffffff00, RZ, 0xc0, !PT ;  /* 0xffffff0009097812 */ /* 0x000fca00078ec0ff */
[----:B------:R-:W-:Y:S02]  /*0100*/  IMAD.IADD R9, R6, 0x1, -R9 ;  /* 0x0000000106097824 */ /* 0x000fe400078e0a09 */
[----:B-1----:R-:W-:-:S04]  /*0110*/  IMAD.WIDE R2, R7, 0x4, R2 ;  /* 0x0000000407027825 */ /* 0x002fc800078e0202 */
[----:B--2---:R-:W-:Y:S01]  /*0120*/  IMAD.WIDE R4, R9, 0x4, R4 ;  /* 0x0000000409047825 */ /* 0x004fe200078e0204 */
[----:B------:R-:W2:Y:S05]  /*0130*/  LDG.E R0, desc[UR4][R2.64] ;  /* 0x0000000402007981 */ /* 0x000eaa000c1e1900 */
[----:B------:R-:W2:Y:S01]  /*0140*/  LDG.E.EL R5, desc[UR4][R4.64] ;  /* 0x0000000404057981 */ /* 0x000ea2000c2e1900 */
[----:B------:R-:W-:-:S04]  /*0150*/  IADD3 R6, P1, R7, UR6, RZ ;  /* 0x0000000607067c10 */ /* 0x000fc8000ff3e0ff */
[----:B------:R-:W-:Y:S02]  /*0160*/  LEA.HI.X.SX32 R7, R7, UR7, 0x1, P1 ;  /* 0x0000000707077c11 */ /* 0x000fe400088f0eff */
[C---:B--2---:R-:W-:Y:S01]  /*0170*/  FSETP.GT.AND P0, PT, R0.reuse, -R5, PT ;  /* 0x800000050000720b */ /* 0x044fe20003f04000 */
[----:B------:R-:W-:-:S03]  /*0180*/  FADD R9, R0, R5 ;  /* 0x0000000500097221 */ /* 0x000fc60000000000 */
[----:B------:R-:W-:-:S05]  /*0190*/  SEL R11, RZ, 0x1, !P0 ;  /* 0x00000001ff0b7807 */ /* 0x000fca0004000000 */
[----:B------:R-:W-:Y:S04]  /*01a0*/  STG.E.U8 desc[UR4][R6.64], R11 ;  /* 0x0000000b06007986 */ /* 0x000fe8000c101104 */
[----:B------:R-:W-:-:S05]  /*01b0*/  @!P0 FMUL R9, R9, 0.10000000149011611938 ;  /* 0x3dcccccd09098820 */ /* 0x000fca0000400000 */
[----:B------:R-:W-:Y:S01]  /*01c0*/  STG.E desc[UR4][R2.64], R9 ;  /* 0x0000000902007986 */ /* 0x000fe2000c101904 */
[----:B------:R-:W-:Y:S05]  /*01d0*/  EXIT ;  /* 0x000000000000794d */ /* 0x000fea0003800000 */
.L_x_0:
[----:B------:R-:W-:-:S00]  /*01e0*/  BRA `(.L_x_0) ;  /* 0xfffffffc00fc7947 */ /* 0x000fc0000383ffff */
[----:B------:R-:W-:-:S00]  /*01f0*/  NOP ;  /* 0x0000000000007918 */ /* 0x000fc00000000000 */
        /* <DEDUP_REMOVED lines=8> */
.L_x_1:


//--------------------- .nv.constant0.triton_poi_fused_convolution_leaky_relu_5 --------------------------
	.section	.nv.constant0.triton_poi_fused_convolution_leaky_relu_5,"a",@progbits
	.sectionflags	@""
	.align	4
.nv.constant0.triton_poi_fused_convolution_leaky_relu_5:
	.zero		556
